//
// Generated by NVIDIA NVVM Compiler
//
// Compiler Build ID: CL-36424714
// Cuda compilation tools, release 13.0, V13.0.88
// Based on NVVM 20.0.0
//

.version 9.0
.target sm_100
.address_size 64

	// .globl	_Z7kernel2PKmS0_Pm
// _ZZ7kernel2PKmS0_PmE1a has been demoted
// _ZZ7kernel2PKmS0_PmE1b has been demoted

.visible .entry _Z7kernel2PKmS0_Pm(
	.param .u64 .ptr .align 1 _Z7kernel2PKmS0_Pm_param_0,
	.param .u64 .ptr .align 1 _Z7kernel2PKmS0_Pm_param_1,
	.param .u64 .ptr .align 1 _Z7kernel2PKmS0_Pm_param_2
)
{
	.reg .pred 	%p<2>;
	.reg .b32 	%r<21>;
	.reg .b64 	%rd<64>;
	.reg .b64 	%fd<131>;
	// demoted variable
	.shared .align 8 .b8 _ZZ7kernel2PKmS0_PmE1a[8192];
	// demoted variable
	.shared .align 8 .b8 _ZZ7kernel2PKmS0_PmE1b[8192];
	ld.param.u64 	%rd13, [_Z7kernel2PKmS0_Pm_param_0];
	ld.param.u64 	%rd14, [_Z7kernel2PKmS0_Pm_param_1];
	ld.param.u64 	%rd11, [_Z7kernel2PKmS0_Pm_param_2];
	cvta.to.global.u64 	%rd15, %rd14;
	cvta.to.global.u64 	%rd16, %rd13;
	mov.u32 	%r8, %ctaid.y;
	mov.u32 	%r9, %ntid.y;
	mov.u32 	%r10, %tid.y;
	mad.lo.s32 	%r11, %r8, %r9, %r10;
	mov.u32 	%r12, %ctaid.x;
	mov.u32 	%r13, %ntid.x;
	mov.u32 	%r14, %tid.x;
	mad.lo.s32 	%r15, %r12, %r13, %r14;
	cvt.u64.u32 	%rd1, %r11;
	shl.b32 	%r16, %r10, 8;
	mov.u32 	%r17, _ZZ7kernel2PKmS0_PmE1a;
	add.s32 	%r1, %r17, %r16;
	shl.b32 	%r18, %r14, 3;
	add.s32 	%r2, %r1, %r18;
	cvt.s64.s32 	%rd2, %r15;
	mov.u32 	%r19, _ZZ7kernel2PKmS0_PmE1b;
	add.s32 	%r4, %r19, %r18;
	add.s32 	%r3, %r4, %r16;
	mul.wide.u32 	%rd17, %r10, 8192;
	mul.wide.s32 	%rd18, %r15, 8;
	add.s64 	%rd19, %rd17, %rd18;
	add.s64 	%rd62, %rd15, %rd19;
	mul.wide.u32 	%rd20, %r11, 8192;
	mul.wide.u32 	%rd21, %r14, 8;
	or.b64  	%rd22, %rd20, %rd21;
	add.s64 	%rd61, %rd16, %rd22;
	mov.b64 	%rd63, 0;
	mov.b32 	%r20, 0;
$L__BB0_1:
	ld.global.u64 	%rd23, [%rd61];
	cvt.rn.f64.u64 	%fd1, %rd23;
	st.shared.f64 	[%r2], %fd1;
	ld.global.u64 	%rd24, [%rd62];
	cvt.rn.f64.u64 	%fd2, %rd24;
	st.shared.f64 	[%r3], %fd2;
	bar.sync 	0;
	cvt.rn.f64.u64 	%fd3, %rd63;
	ld.shared.f64 	%fd4, [%r1];
	ld.shared.f64 	%fd5, [%r4];
	fma.rn.f64 	%fd6, %fd4, %fd5, %fd3;
	cvt.rzi.u64.f64 	%rd25, %fd6;
	cvt.rn.f64.u64 	%fd7, %rd25;
	ld.shared.f64 	%fd8, [%r1+8];
	ld.shared.f64 	%fd9, [%r4+256];
	fma.rn.f64 	%fd10, %fd8, %fd9, %fd7;
	cvt.rzi.u64.f64 	%rd26, %fd10;
	cvt.rn.f64.u64 	%fd11, %rd26;
	ld.shared.f64 	%fd12, [%r1+16];
	ld.shared.f64 	%fd13, [%r4+512];
	fma.rn.f64 	%fd14, %fd12, %fd13, %fd11;
	cvt.rzi.u64.f64 	%rd27, %fd14;
	cvt.rn.f64.u64 	%fd15, %rd27;
	ld.shared.f64 	%fd16, [%r1+24];
	ld.shared.f64 	%fd17, [%r4+768];
	fma.rn.f64 	%fd18, %fd16, %fd17, %fd15;
	cvt.rzi.u64.f64 	%rd28, %fd18;
	cvt.rn.f64.u64 	%fd19, %rd28;
	ld.shared.f64 	%fd20, [%r1+32];
	ld.shared.f64 	%fd21, [%r4+1024];
	fma.rn.f64 	%fd22, %fd20, %fd21, %fd19;
	cvt.rzi.u64.f64 	%rd29, %fd22;
	cvt.rn.f64.u64 	%fd23, %rd29;
	ld.shared.f64 	%fd24, [%r1+40];
	ld.shared.f64 	%fd25, [%r4+1280];
	fma.rn.f64 	%fd26, %fd24, %fd25, %fd23;
	cvt.rzi.u64.f64 	%rd30, %fd26;
	cvt.rn.f64.u64 	%fd27, %rd30;
	ld.shared.f64 	%fd28, [%r1+48];
	ld.shared.f64 	%fd29, [%r4+1536];
	fma.rn.f64 	%fd30, %fd28, %fd29, %fd27;
	cvt.rzi.u64.f64 	%rd31, %fd30;
	cvt.rn.f64.u64 	%fd31, %rd31;
	ld.shared.f64 	%fd32, [%r1+56];
	ld.shared.f64 	%fd33, [%r4+1792];
	fma.rn.f64 	%fd34, %fd32, %fd33, %fd31;
	cvt.rzi.u64.f64 	%rd32, %fd34;
	cvt.rn.f64.u64 	%fd35, %rd32;
	ld.shared.f64 	%fd36, [%r1+64];
	ld.shared.f64 	%fd37, [%r4+2048];
	fma.rn.f64 	%fd38, %fd36, %fd37, %fd35;
	cvt.rzi.u64.f64 	%rd33, %fd38;
	cvt.rn.f64.u64 	%fd39, %rd33;
	ld.shared.f64 	%fd40, [%r1+72];
	ld.shared.f64 	%fd41, [%r4+2304];
	fma.rn.f64 	%fd42, %fd40, %fd41, %fd39;
	cvt.rzi.u64.f64 	%rd34, %fd42;
	cvt.rn.f64.u64 	%fd43, %rd34;
	ld.shared.f64 	%fd44, [%r1+80];
	ld.shared.f64 	%fd45, [%r4+2560];
	fma.rn.f64 	%fd46, %fd44, %fd45, %fd43;
	cvt.rzi.u64.f64 	%rd35, %fd46;
	cvt.rn.f64.u64 	%fd47, %rd35;
	ld.shared.f64 	%fd48, [%r1+88];
	ld.shared.f64 	%fd49, [%r4+2816];
	fma.rn.f64 	%fd50, %fd48, %fd49, %fd47;
	cvt.rzi.u64.f64 	%rd36, %fd50;
	cvt.rn.f64.u64 	%fd51, %rd36;
	ld.shared.f64 	%fd52, [%r1+96];
	ld.shared.f64 	%fd53, [%r4+3072];
	fma.rn.f64 	%fd54, %fd52, %fd53, %fd51;
	cvt.rzi.u64.f64 	%rd37, %fd54;
	cvt.rn.f64.u64 	%fd55, %rd37;
	ld.shared.f64 	%fd56, [%r1+104];
	ld.shared.f64 	%fd57, [%r4+3328];
	fma.rn.f64 	%fd58, %fd56, %fd57, %fd55;
	cvt.rzi.u64.f64 	%rd38, %fd58;
	cvt.rn.f64.u64 	%fd59, %rd38;
	ld.shared.f64 	%fd60, [%r1+112];
	ld.shared.f64 	%fd61, [%r4+3584];
	fma.rn.f64 	%fd62, %fd60, %fd61, %fd59;
	cvt.rzi.u64.f64 	%rd39, %fd62;
	cvt.rn.f64.u64 	%fd63, %rd39;
	ld.shared.f64 	%fd64, [%r1+120];
	ld.shared.f64 	%fd65, [%r4+3840];
	fma.rn.f64 	%fd66, %fd64, %fd65, %fd63;
	cvt.rzi.u64.f64 	%rd40, %fd66;
	cvt.rn.f64.u64 	%fd67, %rd40;
	ld.shared.f64 	%fd68, [%r1+128];
	ld.shared.f64 	%fd69, [%r4+4096];
	fma.rn.f64 	%fd70, %fd68, %fd69, %fd67;
	cvt.rzi.u64.f64 	%rd41, %fd70;
	cvt.rn.f64.u64 	%fd71, %rd41;
	ld.shared.f64 	%fd72, [%r1+136];
	ld.shared.f64 	%fd73, [%r4+4352];
	fma.rn.f64 	%fd74, %fd72, %fd73, %fd71;
	cvt.rzi.u64.f64 	%rd42, %fd74;
	cvt.rn.f64.u64 	%fd75, %rd42;
	ld.shared.f64 	%fd76, [%r1+144];
	ld.shared.f64 	%fd77, [%r4+4608];
	fma.rn.f64 	%fd78, %fd76, %fd77, %fd75;
	cvt.rzi.u64.f64 	%rd43, %fd78;
	cvt.rn.f64.u64 	%fd79, %rd43;
	ld.shared.f64 	%fd80, [%r1+152];
	ld.shared.f64 	%fd81, [%r4+4864];
	fma.rn.f64 	%fd82, %fd80, %fd81, %fd79;
	cvt.rzi.u64.f64 	%rd44, %fd82;
	cvt.rn.f64.u64 	%fd83, %rd44;
	ld.shared.f64 	%fd84, [%r1+160];
	ld.shared.f64 	%fd85, [%r4+5120];
	fma.rn.f64 	%fd86, %fd84, %fd85, %fd83;
	cvt.rzi.u64.f64 	%rd45, %fd86;
	cvt.rn.f64.u64 	%fd87, %rd45;
	ld.shared.f64 	%fd88, [%r1+168];
	ld.shared.f64 	%fd89, [%r4+5376];
	fma.rn.f64 	%fd90, %fd88, %fd89, %fd87;
	cvt.rzi.u64.f64 	%rd46, %fd90;
	cvt.rn.f64.u64 	%fd91, %rd46;
	ld.shared.f64 	%fd92, [%r1+176];
	ld.shared.f64 	%fd93, [%r4+5632];
	fma.rn.f64 	%fd94, %fd92, %fd93, %fd91;
	cvt.rzi.u64.f64 	%rd47, %fd94;
	cvt.rn.f64.u64 	%fd95, %rd47;
	ld.shared.f64 	%fd96, [%r1+184];
	ld.shared.f64 	%fd97, [%r4+5888];
	fma.rn.f64 	%fd98, %fd96, %fd97, %fd95;
	cvt.rzi.u64.f64 	%rd48, %fd98;
	cvt.rn.f64.u64 	%fd99, %rd48;
	ld.shared.f64 	%fd100, [%r1+192];
	ld.shared.f64 	%fd101, [%r4+6144];
	fma.rn.f64 	%fd102, %fd100, %fd101, %fd99;
	cvt.rzi.u64.f64 	%rd49, %fd102;
	cvt.rn.f64.u64 	%fd103, %rd49;
	ld.shared.f64 	%fd104, [%r1+200];
	ld.shared.f64 	%fd105, [%r4+6400];
	fma.rn.f64 	%fd106, %fd104, %fd105, %fd103;
	cvt.rzi.u64.f64 	%rd50, %fd106;
	cvt.rn.f64.u64 	%fd107, %rd50;
	ld.shared.f64 	%fd108, [%r1+208];
	ld.shared.f64 	%fd109, [%r4+6656];
	fma.rn.f64 	%fd110, %fd108, %fd109, %fd107;
	cvt.rzi.u64.f64 	%rd51, %fd110;
	cvt.rn.f64.u64 	%fd111, %rd51;
	ld.shared.f64 	%fd112, [%r1+216];
	ld.shared.f64 	%fd113, [%r4+6912];
	fma.rn.f64 	%fd114, %fd112, %fd113, %fd111;
	cvt.rzi.u64.f64 	%rd52, %fd114;
	cvt.rn.f64.u64 	%fd115, %rd52;
	ld.shared.f64 	%fd116, [%r1+224];
	ld.shared.f64 	%fd117, [%r4+7168];
	fma.rn.f64 	%fd118, %fd116, %fd117, %fd115;
	cvt.rzi.u64.f64 	%rd53, %fd118;
	cvt.rn.f64.u64 	%fd119, %rd53;
	ld.shared.f64 	%fd120, [%r1+232];
	ld.shared.f64 	%fd121, [%r4+7424];
	fma.rn.f64 	%fd122, %fd120, %fd121, %fd119;
	cvt.rzi.u64.f64 	%rd54, %fd122;
	cvt.rn.f64.u64 	%fd123, %rd54;
	ld.shared.f64 	%fd124, [%r1+240];
	ld.shared.f64 	%fd125, [%r4+7680];
	fma.rn.f64 	%fd126, %fd124, %fd125, %fd123;
	cvt.rzi.u64.f64 	%rd55, %fd126;
	cvt.rn.f64.u64 	%fd127, %rd55;
	ld.shared.f64 	%fd128, [%r1+248];
	ld.shared.f64 	%fd129, [%r4+7936];
	fma.rn.f64 	%fd130, %fd128, %fd129, %fd127;
	cvt.rzi.u64.f64 	%rd63, %fd130;
	add.s32 	%r20, %r20, 1;
	add.s64 	%rd62, %rd62, 262144;
	add.s64 	%rd61, %rd61, 256;
	setp.ne.s32 	%p1, %r20, 32;
	@%p1 bra 	$L__BB0_1;
	cvta.to.global.u64 	%rd56, %rd11;
	bar.sync 	0;
	shl.b64 	%rd57, %rd1, 10;
	add.s64 	%rd58, %rd57, %rd2;
	shl.b64 	%rd59, %rd58, 3;
	add.s64 	%rd60, %rd56, %rd59;
	st.global.u64 	[%rd60], %rd63;
	ret;

}


// ===== COMPILED SASS (sm_100) =====

	.target	sm_100

	.elftype	@"ET_EXEC"


//--------------------- .note.nv.tkinfo           --------------------------
	.section	.note.nv.tkinfo,"",@"SHT_NOTE"
	.sectionflags	@"SHF_NOTE_NV_TKINFO"
	.tkinfo
        /*0018*/ 	.word	0x00000002
        /*0030*/ 	.string	""
        /*0030*/ 	.string	"ptxas"
        /*0030*/ 	.string	"Cuda compilation tools, release 13.0, V13.0.88"
        /*0030*/ 	.string	"Build cuda_13.0.r13.0/compiler.36424714_0"
        /*0030*/ 	.string	"-arch sm_100 -m 64 "



//--------------------- .note.nv.cuinfo           --------------------------
	.section	.note.nv.cuinfo,"",@"SHT_NOTE"
	.sectionflags	@"SHF_NOTE_NV_CUINFO"
        /*0018*/ 	.short	0x0002
        /*001a*/ 	.short	0x0064
        /*001c*/ 	.short	0x0082
	.zero		2


//--------------------- .nv.info                  --------------------------
	.section	.nv.info,"",@"SHT_CUDA_INFO"
	.align	4


	//----- nvinfo : EIATTR_REGCOUNT
	.align		4
        /*0000*/ 	.byte	0x04, 0x2f
        /*0002*/ 	.short	(.L_1 - .L_0)
	.align		4
.L_0:
        /*0004*/ 	.word	index@(_Z7kernel2PKmS0_Pm)
        /*0008*/ 	.word	0x00000020


	//----- nvinfo : EIATTR_FRAME_SIZE
	.align		4
.L_1:
        /*000c*/ 	.byte	0x04, 0x11
        /*000e*/ 	.short	(.L_3 - .L_2)
	.align		4
.L_2:
        /*0010*/ 	.word	index@(_Z7kernel2PKmS0_Pm)
        /*0014*/ 	.word	0x00000000


	//----- nvinfo : EIATTR_MIN_STACK_SIZE
	.align		4
.L_3:
        /*0018*/ 	.byte	0x04, 0x12
        /*001a*/ 	.short	(.L_5 - .L_4)
	.align		4
.L_4:
        /*001c*/ 	.word	index@(_Z7kernel2PKmS0_Pm)
        /*0020*/ 	.word	0x00000000
.L_5:


//--------------------- .nv.compat                --------------------------
	.section	.nv.compat,"",@"SHT_CUDA_COMPAT_INFO"
	.align	4
        /*0000*/ 	.byte	0x02, 0x09, 0x00, 0x00, 0x02, 0x02, 0x01, 0x00, 0x02, 0x05, 0x05, 0x00, 0x03, 0x07, 0x01, 0x01
        /*0010*/ 	.byte	0x02, 0x03, 0x00, 0x00, 0x02, 0x06, 0x01, 0x00, 0x04, 0x0b, 0x08, 0x00, 0x01, 0x00, 0x00, 0x00
        /*0020*/ 	.byte	0x00, 0x00, 0x00, 0x00


//--------------------- .nv.info._Z7kernel2PKmS0_Pm --------------------------
	.section	.nv.info._Z7kernel2PKmS0_Pm,"",@"SHT_CUDA_INFO"
	.sectionflags	@""
	.align	4


	//----- nvinfo : EIATTR_CUDA_API_VERSION
	.align		4
        /*0000*/ 	.byte	0x04, 0x37
        /*0002*/ 	.short	(.L_7 - .L_6)
.L_6:
        /*0004*/ 	.word	0x00000082


	//----- nvinfo : EIATTR_KPARAM_INFO
	.align		4
.L_7:
        /*0008*/ 	.byte	0x04, 0x17
        /*000a*/ 	.short	(.L_9 - .L_8)
.L_8:
        /*000c*/ 	.word	0x00000000
        /*0010*/ 	.short	0x0002
        /*0012*/ 	.short	0x0010
        /*0014*/ 	.byte	0x00, 0xf5, 0x21, 0x00


	//----- nvinfo : EIATTR_KPARAM_INFO
	.align		4
.L_9:
        /*0018*/ 	.byte	0x04, 0x17
        /*001a*/ 	.short	(.L_11 - .L_10)
.L_10:
        /*001c*/ 	.word	0x00000000
        /*0020*/ 	.short	0x0001
        /*0022*/ 	.short	0x0008
        /*0024*/ 	.byte	0x00, 0xf5, 0x21, 0x00


	//----- nvinfo : EIATTR_KPARAM_INFO
	.align		4
.L_11:
        /*0028*/ 	.byte	0x04, 0x17
        /*002a*/ 	.short	(.L_13 - .L_12)
.L_12:
        /*002c*/ 	.word	0x00000000
        /*0030*/ 	.short	0x0000
        /*0032*/ 	.short	0x0000
        /*0034*/ 	.byte	0x00, 0xf5, 0x21, 0x00


	//----- nvinfo : EIATTR_SPARSE_MMA_MASK
	.align		4
.L_13:
        /*0038*/ 	.byte	0x03, 0x50
        /*003a*/ 	.short	0x0000


	//----- nvinfo : EIATTR_MAXREG_COUNT
	.align		4
        /*003c*/ 	.byte	0x03, 0x1b
        /*003e*/ 	.short	0x00ff


	//----- nvinfo : EIATTR_NUM_BARRIERS
	.align		4
        /*0040*/ 	.byte	0x02, 0x4c
        /*0042*/ 	.byte	0x01
	.zero		1


	//----- nvinfo : EIATTR_MERCURY_ISA_VERSION
	.align		4
        /*0044*/ 	.byte	0x03, 0x5f
        /*0046*/ 	.short	0x0101


	//----- nvinfo : EIATTR_VRC_CTA_INIT_COUNT
	.align		4
        /*0048*/ 	.byte	0x02, 0x4a
	.zero		1
	.zero		1


	//----- nvinfo : EIATTR_EXIT_INSTR_OFFSETS
	.align		4
        /*004c*/ 	.byte	0x04, 0x1c
        /*004e*/ 	.short	(.L_15 - .L_14)


	//   ....[0]....
.L_14:
        /*0050*/ 	.word	0x00000c80


	//----- nvinfo : EIATTR_CBANK_PARAM_SIZE
	.align		4
.L_15:
        /*0054*/ 	.byte	0x03, 0x19
        /*0056*/ 	.short	0x0018


	//----- nvinfo : EIATTR_PARAM_CBANK
	.align		4
        /*0058*/ 	.byte	0x04, 0x0a
        /*005a*/ 	.short	(.L_17 - .L_16)
	.align		4
.L_16:
        /*005c*/ 	.word	index@(.nv.constant0._Z7kernel2PKmS0_Pm)
        /*0060*/ 	.short	0x0380
        /*0062*/ 	.short	0x0018


	//----- nvinfo : EIATTR_SW_WAR
	.align		4
.L_17:
        /*0064*/ 	.byte	0x04, 0x36
        /*0066*/ 	.short	(.L_19 - .L_18)
.L_18:
        /*0068*/ 	.word	0x00000008
.L_19:


//--------------------- .nv.callgraph             --------------------------
	.section	.nv.callgraph,"",@"SHT_CUDA_CALLGRAPH"
	.align	4
	.sectionentsize	8
	.align		4
        /*0000*/ 	.word	0x00000000
	.align		4
        /*0004*/ 	.word	0xffffffff
	.align		4
        /*0008*/ 	.word	0x00000000
	.align		4
        /*000c*/ 	.word	0xfffffffe
	.align		4
        /*0010*/ 	.word	0x00000000
	.align		4
        /*0014*/ 	.word	0xfffffffd
	.align		4
        /*0018*/ 	.word	0x00000000
	.align		4
        /*001c*/ 	.word	0xfffffffc


//--------------------- .text._Z7kernel2PKmS0_Pm  --------------------------
	.section	.text._Z7kernel2PKmS0_Pm,"ax",@progbits
	.align	128
        .global         _Z7kernel2PKmS0_Pm
        .type           _Z7kernel2PKmS0_Pm,@function
        .size           _Z7kernel2PKmS0_Pm,(.L_x_2 - _Z7kernel2PKmS0_Pm)
        .other          _Z7kernel2PKmS0_Pm,@"STO_CUDA_ENTRY STV_DEFAULT"
_Z7kernel2PKmS0_Pm:
.text._Z7kernel2PKmS0_Pm:
[----:B------:R-:W-:Y:S01]  /*0000*/  LDC R1, c[0x0][0x37c] ;  /* 0x0000df00ff017b82 */ /* 0x000fe20000000800 */
[----:B------:R-:W0:Y:S07]  /*0010*/  S2R R16, SR_TID.X ;  /* 0x0000000000107919 */ /* 0x000e2e0000002100 */
[----:B------:R-:W1:Y:S01]  /*0020*/  LDC R19, c[0x0][0x364] ;  /* 0x0000d900ff137b82 */ /* 0x000e620000000800 */
[----:B------:R-:W2:Y:S01]  /*0030*/  LDCU.128 UR12, c[0x0][0x380] ;  /* 0x00007000ff0c77ac */ /* 0x000ea20008000c00 */
[----:B------:R-:W-:Y:S01]  /*0040*/  CS2R R24, SRZ ;  /* 0x0000000000187805 */ /* 0x000fe2000001ff00 */
[----:B------:R-:W1:Y:S01]  /*0050*/  S2R R8, SR_TID.Y ;  /* 0x0000000000087919 */ /* 0x000e620000002200 */
[----:B------:R-:W3:Y:S04]  /*0060*/  LDCU.64 UR8, c[0x0][0x358] ;  /* 0x00006b00ff0877ac */ /* 0x000ee80008000a00 */
[----:B------:R-:W4:Y:S08]  /*0070*/  S2UR UR5, SR_CTAID.X ;  /* 0x00000000000579c3 */ /* 0x000f300000002500 */
[----:B------:R-:W4:Y:S08]  /*0080*/  LDC R18, c[0x0][0x360] ;  /* 0x0000d800ff127b82 */ /* 0x000f300000000800 */
[----:B------:R-:W1:Y:S01]  /*0090*/  S2UR UR4, SR_CTAID.Y ;  /* 0x00000000000479c3 */ /* 0x000e620000002600 */
[----:B0-----:R-:W-:-:S07]  /*00a0*/  IMAD.WIDE.U32 R6, R16, 0x8, RZ ;  /* 0x0000000810067825 */ /* 0x001fce00078e00ff */
[----:B------:R-:W0:Y:S01]  /*00b0*/  S2UR UR6, SR_CgaCtaId ;  /* 0x00000000000679c3 */ /* 0x000e220000008800 */
[----:B----4-:R-:W-:-:S04]  /*00c0*/  IMAD R18, R18, UR5, R16 ;  /* 0x0000000512127c24 */ /* 0x010fc8000f8e0210 */
[----:B------:R-:W-:-:S04]  /*00d0*/  IMAD.WIDE R2, R18, 0x8, RZ ;  /* 0x0000000812027825 */ /* 0x000fc800078e02ff */
[----:B-1----:R-:W-:Y:S01]  /*00e0*/  IMAD R19, R19, UR4, R8 ;  /* 0x0000000413137c24 */ /* 0x002fe2000f8e0208 */
[----:B------:R-:W-:Y:S01]  /*00f0*/  UMOV UR4, 0x400 ;  /* 0x0000040000047882 */ /* 0x000fe20000000000 */
[----:B------:R-:W-:Y:S01]  /*0100*/  IMAD.WIDE.U32 R2, R8, 0x2000, R2 ;  /* 0x0000200008027825 */ /* 0x000fe200078e0002 */
[----:B------:R-:W-:-:S03]  /*0110*/  UIADD3 UR5, UPT, UPT, UR4, 0x2000, URZ ;  /* 0x0000200004057890 */ /* 0x000fc6000fffe0ff */
[----:B------:R-:W-:Y:S01]  /*0120*/  IMAD.WIDE.U32 R4, R19, 0x2000, RZ ;  /* 0x0000200013047825 */ /* 0x000fe200078e00ff */
[----:B--2---:R-:W-:Y:S01]  /*0130*/  IADD3 R0, P0, PT, R2, UR14, RZ ;  /* 0x0000000e02007c10 */ /* 0x004fe2000ff1e0ff */
[----:B0-----:R-:W-:Y:S02]  /*0140*/  ULEA UR4, UR6, UR4, 0x18 ;  /* 0x0000000406047291 */ /* 0x001fe4000f8ec0ff */
[----:B------:R-:W-:Y:S01]  /*0150*/  ULEA UR5, UR6, UR5, 0x18 ;  /* 0x0000000506057291 */ /* 0x000fe2000f8ec0ff */
[----:B------:R-:W-:Y:S02]  /*0160*/  LOP3.LUT R4, R4, R6, RZ, 0xfc, !PT ;  /* 0x0000000604047212 */ /* 0x000fe400078efcff */
[----:B------:R-:W-:Y:S02]  /*0170*/  LOP3.LUT R6, R5, R7, RZ, 0xfc, !PT ;  /* 0x0000000705067212 */ /* 0x000fe400078efcff */
[----:B------:R-:W-:Y:S02]  /*0180*/  IADD3 R2, P1, PT, R4, UR12, RZ ;  /* 0x0000000c04027c10 */ /* 0x000fe4000ff3e0ff */
[----:B------:R-:W-:Y:S01]  /*0190*/  LEA R17, R8, UR4, 0x8 ;  /* 0x0000000408117c11 */ /* 0x000fe2000f8e40ff */
[----:B------:R-:W-:Y:S01]  /*01a0*/  UMOV UR4, URZ ;  /* 0x000000ff00047c82 */ /* 0x000fe20008000000 */
[----:B------:R-:W-:-:S02]  /*01b0*/  LEA R7, R16, UR5, 0x3 ;  /* 0x0000000510077c11 */ /* 0x000fc4000f8e18ff */
[----:B------:R-:W-:Y:S01]  /*01c0*/  IADD3.X R5, PT, PT, R3, UR15, RZ, P0, !PT ;  /* 0x0000000f03057c10 */ /* 0x000fe200087fe4ff */
[----:B------:R-:W-:Y:S01]  /*01d0*/  IMAD R16, R16, 0x8, R17 ;  /* 0x0000000810107824 */ /* 0x000fe200078e0211 */
[----:B------:R-:W-:Y:S01]  /*01e0*/  IADD3.X R3, PT, PT, R6, UR13, RZ, P1, !PT ;  /* 0x0000000d06037c10 */ /* 0x000fe20008ffe4ff */
[----:B------:R-:W-:Y:S01]  /*01f0*/  IMAD R6, R8, 0x100, R7 ;  /* 0x0000010008067824 */ /* 0x000fe200078e0207 */
[----:B---3--:R-:W-:-:S07]  /*0200*/  SHF.R.S32.HI R4, RZ, 0x1f, R18 ;  /* 0x0000001fff047819 */ /* 0x008fce0000011412 */
.L_x_0:
[----:B------:R-:W-:Y:S01]  /*0210*/  IMAD.MOV.U32 R26, RZ, RZ, R0 ;  /* 0x000000ffff1a7224 */ /* 0x000fe200078e0000 */
[----:B------:R-:W2:Y:S01]  /*0220*/  LDG.E.64 R22, desc[UR8][R2.64] ;  /* 0x0000000802167981 */ /* 0x000ea2000c1e1b00 */
[----:B------:R-:W-:-:S06]  /*0230*/  IMAD.MOV.U32 R27, RZ, RZ, R5 ;  /* 0x000000ffff1b7224 */ /* 0x000fcc00078e0005 */
[----:B------:R-:W3:Y:S01]  /*0240*/  LDG.E.64 R26, desc[UR8][R26.64] ;  /* 0x000000081a1a7981 */ /* 0x000ee2000c1e1b00 */
[----:B01----:R-:W-:Y:S08]  /*0250*/  I2F.F64.U64 R10, R24 ;  /* 0x00000018000a7312 */ /* 0x003ff00000301800 */
[----:B--2---:R-:W0:Y:S08]  /*0260*/  I2F.F64.U64 R28, R22 ;  /* 0x00000016001c7312 */ /* 0x004e300000301800 */
[----:B---3--:R-:W1:Y:S01]  /*0270*/  I2F.F64.U64 R26, R26 ;  /* 0x0000001a001a7312 */ /* 0x008e620000301800 */
[----:B0-----:R-:W-:Y:S04]  /*0280*/  STS.64 [R16], R28 ;  /* 0x0000001c10007388 */ /* 0x001fe80000000a00 */
[----:B-1----:R-:W-:Y:S01]  /*0290*/  STS.64 [R6], R26 ;  /* 0x0000001a06007388 */ /* 0x002fe20000000a00 */
[----:B------:R-:W-:Y:S06]  /*02a0*/  BAR.SYNC.DEFER_BLOCKING 0x0 ;  /* 0x0000000000007b1d */ /* 0x000fec0000010000 */
[----:B------:R-:W-:Y:S04]  /*02b0*/  LDS.64 R8, [R7] ;  /* 0x0000000007087984 */ /* 0x000fe80000000a00 */
[----:B------:R-:W0:Y:S04]  /*02c0*/  LDS.128 R12, [R17] ;  /* 0x00000000110c7984 */ /* 0x000e280000000c00 */
[----:B------:R-:W1:Y:S01]  /*02d0*/  LDS.64 R20, [R7+0x100] ;  /* 0x0001000007147984 */ /* 0x000e620000000a00 */
[----:B0-----:R-:W-:-:S03]  /*02e0*/  DFMA R8, R12, R8, R10 ;  /* 0x000000080c08722b */ /* 0x001fc6000000000a */
[----:B------:R-:W-:Y:S03]  /*02f0*/  LDS.64 R12, [R7+0x200] ;  /* 0x00020000070c7984 */ /* 0x000fe60000000a00 */
[----:B------:R-:W0:Y:S08]  /*0300*/  F2I.U64.F64.TRUNC R10, R8 ;  /* 0x00000008000a7311 */ /* 0x000e30000030d800 */
[----:B0-----:R0:W1:Y:S02]  /*0310*/  I2F.F64.U64 R22, R10 ;  /* 0x0000000a00167312 */ /* 0x0010640000301800 */
[----:B0-----:R-:W0:Y:S01]  /*0320*/  LDS.128 R8, [R17+0x10] ;  /* 0x0000100011087984 */ /* 0x001e220000000c00 */
[----:B-1----:R-:W-:-:S03]  /*0330*/  DFMA R26, R20, R14, R22 ;  /* 0x0000000e141a722b */ /* 0x002fc60000000016 */
[----:B------:R-:W1:Y:S07]  /*0340*/  LDS.64 R20, [R7+0x300] ;  /* 0x0003000007147984 */ /* 0x000e6e0000000a00 */
[----:B------:R-:W2:Y:S08]  /*0350*/  F2I.U64.F64.TRUNC R26, R26 ;  /* 0x0000001a001a7311 */ /* 0x000eb0000030d800 */
[----:B--2---:R-:W0:Y:S02]  /*0360*/  I2F.F64.U64 R14, R26 ;  /* 0x0000001a000e7312 */ /* 0x004e240000301800 */
[----:B0-----:R-:W-:Y:S01]  /*0370*/  DFMA R28, R8, R12, R14 ;  /* 0x0000000c081c722b */ /* 0x001fe2000000000e */
[----:B------:R-:W-:Y:S04]  /*0380*/  LDS.64 R8, [R7+0x400] ;  /* 0x0004000007087984 */ /* 0x000fe80000000a00 */
[----:B------:R-:W0:Y:S05]  /*0390*/  LDS.128 R12, [R17+0x20] ;  /* 0x00002000110c7984 */ /* 0x000e2a0000000c00 */
[----:B------:R-:W2:Y:S08]  /*03a0*/  F2I.U64.F64.TRUNC R28, R28 ;  /* 0x0000001c001c7311 */ /* 0x000eb0000030d800 */
[----:B--2---:R-:W1:Y:S02]  /*03b0*/  I2F.F64.U64 R22, R28 ;  /* 0x0000001c00167312 */ /* 0x004e640000301800 */
[----:B-1----:R-:W-:Y:S01]  /*03c0*/  DFMA R24, R20, R10, R22 ;  /* 0x0000000a1418722b */ /* 0x002fe20000000016 */
[----:B------:R-:W1:Y:S09]  /*03d0*/  LDS.64 R20, [R7+0x500] ;  /* 0x0005000007147984 */ /* 0x000e720000000a00 */
[----:B------:R-:W2:Y:S08]  /*03e0*/  F2I.U64.F64.TRUNC R24, R24 ;  /* 0x0000001800187311 */ /* 0x000eb0000030d800 */
[----:B--2---:R-:W0:Y:S02]  /*03f0*/  I2F.F64.U64 R10, R24 ;  /* 0x00000018000a7312 */ /* 0x004e240000301800 */
[----:B0-----:R-:W-:Y:S01]  /*0400*/  DFMA R8, R12, R8, R10 ;  /* 0x000000080c08722b */ /* 0x001fe2000000000a */
[----:B------:R-:W-:Y:S05]  /*0410*/  LDS.64 R12, [R7+0x600] ;  /* 0x00060000070c7984 */ /* 0x000fea0000000a00 */
[----:B------:R0:W2:Y:S04]  /*0420*/  F2I.U64.F64.TRUNC R22, R8 ;  /* 0x0000000800167311 */ /* 0x0000a8000030d800 */
[----:B0-----:R-:W0:Y:S04]  /*0430*/  LDS.128 R8, [R17+0x30] ;  /* 0x0000300011087984 */ /* 0x001e280000000c00 */
[----:B--2---:R-:W1:Y:S02]  /*0440*/  I2F.F64.U64 R22, R22 ;  /* 0x0000001600167312 */ /* 0x004e640000301800 */
[----:B-1----:R-:W-:Y:S01]  /*0450*/  DFMA R26, R20, R14, R22 ;  /* 0x0000000e141a722b */ /* 0x002fe20000000016 */
[----:B------:R-:W1:Y:S09]  /*0460*/  LDS.64 R20, [R7+0x700] ;  /* 0x0007000007147984 */ /* 0x000e720000000a00 */
        /* <DEDUP_REMOVED lines=107> */
[----:B------:R-:W1:Y:S05]  /*0b20*/  LDS.64 R14, [R7+0x1f00] ;  /* 0x001f0000070e7984 */ /* 0x000e6a0000000a00 */
[----:B------:R-:W2:Y:S08]  /*0b30*/  F2I.U64.F64.TRUNC R20, R22 ;  /* 0x0000001600147311 */ /* 0x000eb0000030d800 */
[----:B--2---:R-:W0:Y:S02]  /*0b40*/  I2F.F64.U64 R20, R20 ;  /* 0x0000001400147312 */ /* 0x004e240000301800 */
[----:B0-----:R-:W-:-:S10]  /*0b50*/  DFMA R8, R8, R12, R20 ;  /* 0x0000000c0808722b */ /* 0x001fd40000000014 */
[----:B------:R-:W0:Y:S08]  /*0b60*/  F2I.U64.F64.TRUNC R8, R8 ;  /* 0x0000000800087311 */ /* 0x000e30000030d800 */
[----:B0-----:R-:W1:Y:S01]  /*0b70*/  I2F.F64.U64 R12, R8 ;  /* 0x00000008000c7312 */ /* 0x001e620000301800 */
[----:B------:R-:W-:-:S04]  /*0b80*/  UIADD3 UR4, UPT, UPT, UR4, 0x1, URZ ;  /* 0x0000000104047890 */ /* 0x000fc8000fffe0ff */
[----:B------:R-:W-:Y:S01]  /*0b90*/  UISETP.NE.AND UP0, UPT, UR4, 0x20, UPT ;  /* 0x000000200400788c */ /* 0x000fe2000bf05270 */
[----:B-1----:R-:W-:-:S06]  /*0ba0*/  DFMA R10, R14, R10, R12 ;  /* 0x0000000a0e0a722b */ /* 0x002fcc000000000c */
[----:B------:R0:W1:Y:S01]  /*0bb0*/  F2I.U64.F64.TRUNC R24, R10 ;  /* 0x0000000a00187311 */ /* 0x000062000030d800 */
[----:B------:R-:W-:Y:S02]  /*0bc0*/  IADD3 R2, P1, PT, R2, 0x100, RZ ;  /* 0x0000010002027810 */ /* 0x000fe40007f3e0ff */
[----:B------:R-:W-:-:S03]  /*0bd0*/  IADD3 R0, P0, PT, R0, 0x40000, RZ ;  /* 0x0004000000007810 */ /* 0x000fc60007f1e0ff */
[----:B------:R-:W-:Y:S02]  /*0be0*/  IMAD.X R3, RZ, RZ, R3, P1 ;  /* 0x000000ffff037224 */ /* 0x000fe400008e0603 */
[----:B------:R-:W-:Y:S01]  /*0bf0*/  IMAD.X R5, RZ, RZ, R5, P0 ;  /* 0x000000ffff057224 */ /* 0x000fe200000e0605 */
[----:B------:R-:W-:Y:S07]  /*0c00*/  BRA.U UP0, `(.L_x_0) ;  /* 0xfffffff500807547 */ /* 0x000fee000b83ffff */
[----:B------:R-:W2:Y:S01]  /*0c10*/  LDCU.64 UR4, c[0x0][0x390] ;  /* 0x00007200ff0477ac */ /* 0x000ea20008000a00 */
[----:B------:R-:W-:Y:S01]  /*0c20*/  BAR.SYNC.DEFER_BLOCKING 0x0 ;  /* 0x0000000000007b1d */ /* 0x000fe20000010000 */
[----:B------:R-:W-:-:S04]  /*0c30*/  LEA R18, P0, R19, R18, 0xa ;  /* 0x0000001213127211 */ /* 0x000fc800078050ff */
[----:B------:R-:W-:Y:S02]  /*0c40*/  LEA.HI.X R19, R19, R4, RZ, 0xa, P0 ;  /* 0x0000000413137211 */ /* 0x000fe400000f54ff */
[----:B--2---:R-:W-:-:S04]  /*0c50*/  LEA R2, P0, R18, UR4, 0x3 ;  /* 0x0000000412027c11 */ /* 0x004fc8000f8018ff */
[----:B------:R-:W-:-:S05]  /*0c60*/  LEA.HI.X R3, R18, UR5, R19, 0x3, P0 ;  /* 0x0000000512037c11 */ /* 0x000fca00080f1c13 */
[----:B-1----:R-:W-:Y:S01]  /*0c70*/  STG.E.64 desc[UR8][R2.64], R24 ;  /* 0x0000001802007986 */ /* 0x002fe2000c101b08 */
[----:B------:R-:W-:Y:S05]  /*0c80*/  EXIT ;  /* 0x000000000000794d */ /* 0x000fea0003800000 */
.L_x_1:
[----:B------:R-:W-:-:S00]  /*0c90*/  BRA `(.L_x_1) ;  /* 0xfffffffc00fc7947 */ /* 0x000fc0000383ffff */
[----:B------:R-:W-:-:S00]  /*0ca0*/  NOP ;  /* 0x0000000000007918 */ /* 0x000fc00000000000 */
        /* <DEDUP_REMOVED lines=13> */
.L_x_2:


//--------------------- .nv.shared._Z7kernel2PKmS0_Pm --------------------------
	.section	.nv.shared._Z7kernel2PKmS0_Pm,"aw",@nobits
	.sectionflags	@""
	.align	8
.nv.shared._Z7kernel2PKmS0_Pm:
	.zero		17408


//--------------------- .nv.shared.reserved.0     --------------------------
	.section	.nv.shared.reserved.0,"aw",@nobits
	.weak		__nv_reservedSMEM_offset_0_alias
	.size		__nv_reservedSMEM_offset_0_alias, 0, 64
	.other		__nv_reservedSMEM_offset_0_alias,@"STO_CUDA_RESERVED_SHARED STV_DEFAULT"
__nv_reservedSMEM_offset_0_alias:
	.zero		0
	.zero		64


//--------------------- .nv.constant0._Z7kernel2PKmS0_Pm --------------------------
	.section	.nv.constant0._Z7kernel2PKmS0_Pm,"a",@progbits
	.sectionflags	@""
	.align	4
.nv.constant0._Z7kernel2PKmS0_Pm:
	.zero		920


//--------------------- SYMBOLS --------------------------

	.type		.nv.reservedSmem.offset0,@object
	.size		.nv.reservedSmem.offset0,0x4
	.type		.nv.reservedSmem.cap,@object
	.size		.nv.reservedSmem.cap,0x4
